	.headerflags	@"EF_CUDA_TEXMODE_UNIFIED EF_CUDA_64BIT_ADDRESS EF_CUDA_ACCELERATORS EF_CUDA_SM90 EF_CUDA_VIRTUAL_SM(EF_CUDA_SM90)"
	.elftype	@"ET_EXEC"


//--------------------- .nv.info                  --------------------------
	.section	.nv.info,"",@"SHT_CUDA_INFO"
	.align	4


	//----- nvinfo : EIATTR_REGCOUNT
	.align		4
        /*0000*/ 	.byte	0x04, 0x2f
        /*0002*/ 	.short	(.L_1 - .L_0)
	.align		4
.L_0:
        /*0004*/ 	.word	index@(triton_red_fused_mean_5)
        /*0008*/ 	.word	0x0000001f


	//----- nvinfo : EIATTR_MIN_STACK_SIZE
	.align		4
.L_1:
        /*000c*/ 	.byte	0x04, 0x12
        /*000e*/ 	.short	(.L_3 - .L_2)
	.align		4
.L_2:
        /*0010*/ 	.word	index@(triton_red_fused_mean_5)
        /*0014*/ 	.word	0x00000000


	//----- nvinfo : EIATTR_FRAME_SIZE
	.align		4
.L_3:
        /*0018*/ 	.byte	0x04, 0x11
        /*001a*/ 	.short	(.L_5 - .L_4)
	.align		4
.L_4:
        /*001c*/ 	.word	index@(triton_red_fused_mean_5)
        /*0020*/ 	.word	0x00000000


	//----- nvinfo : EIATTR_MIN_STACK_SIZE
	.align		4
.L_5:
        /*0024*/ 	.byte	0x04, 0x12
        /*0026*/ 	.short	(.L_7 - .L_6)
	.align		4
.L_6:
        /*0028*/ 	.word	index@(triton_red_fused_mean_5)
        /*002c*/ 	.word	0x00000000
.L_7:


//--------------------- .nv.info.triton_red_fused_mean_5 --------------------------
	.section	.nv.info.triton_red_fused_mean_5,"",@"SHT_CUDA_INFO"
	.sectionflags	@""
	.align	4


	//----- nvinfo : EIATTR_CUDA_API_VERSION
	.align		4
        /*0000*/ 	.byte	0x04, 0x37
        /*0002*/ 	.short	(.L_9 - .L_8)
.L_8:
        /*0004*/ 	.word	0x0000007c


	//----- nvinfo : EIATTR_KPARAM_INFO
	.align		4
.L_9:
        /*0008*/ 	.byte	0x04, 0x17
        /*000a*/ 	.short	(.L_11 - .L_10)
.L_10:
        /*000c*/ 	.word	0x00000000
        /*0010*/ 	.short	0x0003
        /*0012*/ 	.short	0x0014
        /*0014*/ 	.byte	0x00, 0xf0, 0x11, 0x00


	//----- nvinfo : EIATTR_KPARAM_INFO
	.align		4
.L_11:
        /*0018*/ 	.byte	0x04, 0x17
        /*001a*/ 	.short	(.L_13 - .L_12)
.L_12:
        /*001c*/ 	.word	0x00000000
        /*0020*/ 	.short	0x0002
        /*0022*/ 	.short	0x0010
        /*0024*/ 	.byte	0x00, 0xf0, 0x11, 0x00


	//----- nvinfo : EIATTR_KPARAM_INFO
	.align		4
.L_13:
        /*0028*/ 	.byte	0x04, 0x17
        /*002a*/ 	.short	(.L_15 - .L_14)
.L_14:
        /*002c*/ 	.word	0x00000000
        /*0030*/ 	.short	0x0001
        /*0032*/ 	.short	0x0008
        /*0034*/ 	.byte	0x00, 0xf4, 0x21, 0x00


	//----- nvinfo : EIATTR_KPARAM_INFO
	.align		4
.L_15:
        /*0038*/ 	.byte	0x04, 0x17
        /*003a*/ 	.short	(.L_17 - .L_16)
.L_16:
        /*003c*/ 	.word	0x00000000
        /*0040*/ 	.short	0x0000
        /*0042*/ 	.short	0x0000
        /*0044*/ 	.byte	0x00, 0xf4, 0x21, 0x00


	//----- nvinfo : EIATTR_SPARSE_MMA_MASK
	.align		4
.L_17:
        /*0048*/ 	.byte	0x03, 0x50
        /*004a*/ 	.short	0x0000


	//----- nvinfo : EIATTR_MAXREG_COUNT
	.align		4
        /*004c*/ 	.byte	0x03, 0x1b
        /*004e*/ 	.short	0x00ff


	//----- nvinfo : EIATTR_COOP_GROUP_MASK_REGIDS
	.align		4
        /*0050*/ 	.byte	0x04, 0x29
        /*0052*/ 	.short	(.L_19 - .L_18)


	//   ....[0]....
.L_18:
        /*0054*/ 	.word	0xffffffff


	//   ....[1]....
        /*0058*/ 	.word	0xffffffff


	//   ....[2]....
        /*005c*/ 	.word	0xffffffff


	//   ....[3]....
        /*0060*/ 	.word	0xffffffff


	//   ....[4]....
        /*0064*/ 	.word	0xffffffff


	//   ....[5]....
        /*0068*/ 	.word	0xffffffff


	//   ....[6]....
        /*006c*/ 	.word	0xffffffff


	//   ....[7]....
        /*0070*/ 	.word	0xffffffff


	//----- nvinfo : EIATTR_COOP_GROUP_INSTR_OFFSETS
	.align		4
.L_19:
        /*0074*/ 	.byte	0x04, 0x28
        /*0076*/ 	.short	(.L_21 - .L_20)


	//   ....[0]....
.L_20:
        /*0078*/ 	.word	0x00000870


	//   ....[1]....
        /*007c*/ 	.word	0x000008b0


	//   ....[2]....
        /*0080*/ 	.word	0x000008e0


	//   ....[3]....
        /*0084*/ 	.word	0x00000910


	//   ....[4]....
        /*0088*/ 	.word	0x00000a20


	//   ....[5]....
        /*008c*/ 	.word	0x00000a30


	//   ....[6]....
        /*0090*/ 	.word	0x00000a60


	//   ....[7]....
        /*0094*/ 	.word	0x00000a70


	//----- nvinfo : EIATTR_EXIT_INSTR_OFFSETS
	.align		4
.L_21:
        /*0098*/ 	.byte	0x04, 0x1c
        /*009a*/ 	.short	(.L_23 - .L_22)


	//   ....[0]....
.L_22:
        /*009c*/ 	.word	0x00000b90


	//   ....[1]....
        /*00a0*/ 	.word	0x00000be0


	//----- nvinfo : EIATTR_REQNTID
	.align		4
.L_23:
        /*00a4*/ 	.byte	0x04, 0x10
        /*00a6*/ 	.short	(.L_25 - .L_24)
.L_24:
        /*00a8*/ 	.word	0x00000080
        /*00ac*/ 	.word	0x00000001
        /*00b0*/ 	.word	0x00000001


	//----- nvinfo : EIATTR_CRS_STACK_SIZE
	.align		4
.L_25:
        /*00b4*/ 	.byte	0x04, 0x1e
        /*00b6*/ 	.short	(.L_27 - .L_26)
.L_26:
        /*00b8*/ 	.word	0x00000000


	//----- nvinfo : EIATTR_CBANK_PARAM_SIZE
	.align		4
.L_27:
        /*00bc*/ 	.byte	0x03, 0x19
        /*00be*/ 	.short	0x0018


	//----- nvinfo : EIATTR_PARAM_CBANK
	.align		4
        /*00c0*/ 	.byte	0x04, 0x0a
        /*00c2*/ 	.short	(.L_29 - .L_28)
	.align		4
.L_28:
        /*00c4*/ 	.word	index@(.nv.constant0.triton_red_fused_mean_5)
        /*00c8*/ 	.short	0x0210
        /*00ca*/ 	.short	0x0018


	//----- nvinfo : EIATTR_SW_WAR
	.align		4
.L_29:
        /*00cc*/ 	.byte	0x04, 0x36
        /*00ce*/ 	.short	(.L_31 - .L_30)
.L_30:
        /*00d0*/ 	.word	0x00000008
.L_31:


//--------------------- .nv.callgraph             --------------------------
	.section	.nv.callgraph,"",@"SHT_CUDA_CALLGRAPH"
	.align	4
	.sectionentsize	8
	.align		4
        /*0000*/ 	.word	0x00000000
	.align		4
        /*0004*/ 	.word	0xffffffff
	.align		4
        /*0008*/ 	.word	0x00000000
	.align		4
        /*000c*/ 	.word	0xfffffffe
	.align		4
        /*0010*/ 	.word	0x00000000
	.align		4
        /*0014*/ 	.word	0xfffffffd
	.align		4
        /*0018*/ 	.word	0x00000000
	.align		4
        /*001c*/ 	.word	0xfffffffc


//--------------------- .text.triton_red_fused_mean_5 --------------------------
	.section	.text.triton_red_fused_mean_5,"ax",@progbits
	.sectionflags	@"SHF_BARRIERS=1"
	.align	128
        .global         triton_red_fused_mean_5
        .type           triton_red_fused_mean_5,@function
        .size           triton_red_fused_mean_5,(.L_x_4 - triton_red_fused_mean_5)
        .other          triton_red_fused_mean_5,@"STO_CUDA_ENTRY STV_DEFAULT"
triton_red_fused_mean_5:
.text.triton_red_fused_mean_5:
[----:B------:R-:W0:Y:S02]  /*0000*/  LDC R1, c[0x0][0x28] ;  /* 0x00000a00ff017b82 */ /* 0x000e240000000800 */
[----:B------:R-:W1:Y:S01]  /*0010*/  S2R R2, SR_CTAID.X ;  /* 0x0000000000027919 */ /* 0x000e620000002500 */
[----:B------:R-:W-:Y:S01]  /*0020*/  ULDC.64 UR6, c[0x0][0x208] ;  /* 0x0000820000067ab9 */ /* 0x000fe20000000a00 */
[----:B------:R-:W-:Y:S01]  /*0030*/  BSSY B0, `(.L_x_0) ;  /* 0x0000082000007945 */ /* 0x000fe20003800000 */
[----:B------:R-:W2:Y:S01]  /*0040*/  S2R R0, SR_TID.X ;  /* 0x0000000000007919 */ /* 0x000ea20000002100 */
[----:B-1----:R-:W-:Y:S02]  /*0050*/  SHF.L.U32 R24, R2, 0x6, RZ ;  /* 0x0000000602187819 */ /* 0x002fe400000006ff */
[----:B------:R-:W-:Y:S02]  /*0060*/  SHF.R.S32.HI R5, RZ, 0x19, R2 ;  /* 0x00000019ff057819 */ /* 0x000fe40000011402 */
[----:B--2---:R-:W-:Y:S02]  /*0070*/  SHF.L.U32 R3, R0, 0x2, RZ ;  /* 0x0000000200037819 */ /* 0x004fe400000006ff */
[----:B------:R-:W-:-:S02]  /*0080*/  SGXT R5, R5, 0x1 ;  /* 0x000000010505781a */ /* 0x000fc40000000200 */
[----:B------:R-:W-:Y:S02]  /*0090*/  LOP3.LUT R4, R24, 0x3c, R3, 0xf8, !PT ;  /* 0x0000003c18047812 */ /* 0x000fe400078ef803 */
[----:B------:R-:W-:Y:S02]  /*00a0*/  LOP3.LUT R2, R3, 0x3c, RZ, 0xc0, !PT ;  /* 0x0000003c03027812 */ /* 0x000fe400078ec0ff */
[----:B------:R-:W-:Y:S02]  /*00b0*/  ISETP.GT.AND P0, PT, R4, 0x7f, PT ;  /* 0x0000007f0400780c */ /* 0x000fe40003f04270 */
[----:B------:R-:W-:-:S11]  /*00c0*/  LEA.HI R5, R5, R4, RZ, 0x4 ;  /* 0x0000000405057211 */ /* 0x000fd600078f20ff */
[----:B------:R-:W-:Y:S05]  /*00d0*/  @P0 BRA `(.L_x_1) ;  /* 0x0000000400d40947 */ /* 0x000fea0003800000 */
[----:B------:R-:W1:Y:S01]  /*00e0*/  LDC.64 R22, c[0x0][0x210] ;  /* 0x00008400ff167b82 */ /* 0x000e620000000a00 */
[----:B------:R-:W-:-:S05]  /*00f0*/  SHF.R.S32.HI R5, RZ, 0x4, R5 ;  /* 0x00000004ff057819 */ /* 0x000fca0000011405 */
[----:B------:R-:W-:Y:S01]  /*0100*/  IMAD R20, R5, 0x7f0, R24 ;  /* 0x000007f005147824 */ /* 0x000fe200078e0218 */
[----:B------:R-:W-:-:S04]  /*0110*/  LOP3.LUT R5, R0, 0x70, RZ, 0xc0, !PT ;  /* 0x0000007000057812 */ /* 0x000fc800078ec0ff */
[----:B------:R-:W-:-:S04]  /*0120*/  IADD3 R20, R2, R20, R5 ;  /* 0x0000001402147210 */ /* 0x000fc80007ffe005 */
[----:B------:R-:W-:Y:S02]  /*0130*/  IADD3 R17, R20, 0x80, RZ ;  /* 0x0000008014117810 */ /* 0x000fe40007ffe0ff */
[----:B------:R-:W-:Y:S01]  /*0140*/  IADD3 R13, R20, 0x100, RZ ;  /* 0x00000100140d7810 */ /* 0x000fe20007ffe0ff */
[----:B-1----:R-:W-:-:S04]  /*0150*/  IMAD.WIDE R8, R20, 0x4, R22 ;  /* 0x0000000414087825 */ /* 0x002fc800078e0216 */
[--C-:B------:R-:W-:Y:S02]  /*0160*/  IMAD.WIDE R16, R17, 0x4, R22.reuse ;  /* 0x0000000411107825 */ /* 0x100fe400078e0216 */
[----:B------:R-:W2:Y:S02]  /*0170*/  LDG.E.EF.128 R8, desc[UR6][R8.64] ;  /* 0x0000000608087981 */ /* 0x000ea4000c0e1d00 */
[----:B------:R-:W-:Y:S02]  /*0180*/  IMAD.WIDE R12, R13, 0x4, R22 ;  /* 0x000000040d0c7825 */ /* 0x000fe400078e0216 */
[----:B------:R-:W3:Y:S04]  /*0190*/  LDG.E.EF.128 R16, desc[UR6][R16.64] ;  /* 0x0000000610107981 */ /* 0x000ee8000c0e1d00 */
[----:B------:R-:W4:Y:S01]  /*01a0*/  LDG.E.EF.128 R12, desc[UR6][R12.64] ;  /* 0x000000060c0c7981 */ /* 0x000f22000c0e1d00 */
[----:B------:R-:W-:-:S05]  /*01b0*/  IADD3 R5, R20, 0x180, RZ ;  /* 0x0000018014057810 */ /* 0x000fca0007ffe0ff */
[----:B------:R-:W-:-:S06]  /*01c0*/  IMAD.WIDE R4, R5, 0x4, R22 ;  /* 0x0000000405047825 */ /* 0x000fcc00078e0216 */
[----:B------:R-:W5:Y:S01]  /*01d0*/  LDG.E.EF.128 R4, desc[UR6][R4.64] ;  /* 0x0000000604047981 */ /* 0x000f62000c0e1d00 */
[----:B--2---:R-:W-:Y:S01]  /*01e0*/  FADD R26, RZ, R11 ;  /* 0x0000000bff1a7221 */ /* 0x004fe20000000000 */
[----:B------:R-:W-:Y:S01]  /*01f0*/  FADD R28, RZ, R9 ;  /* 0x00000009ff1c7221 */ /* 0x000fe20000000000 */
[----:B------:R-:W-:Y:S01]  /*0200*/  IADD3 R9, R20, 0x200, RZ ;  /* 0x0000020014097810 */ /* 0x000fe20007ffe0ff */
[----:B------:R-:W-:Y:S01]  /*0210*/  FADD R11, RZ, R10 ;  /* 0x0000000aff0b7221 */ /* 0x000fe20000000000 */
[----:B---3--:R-:W-:Y:S01]  /*0220*/  FADD R26, R26, R19 ;  /* 0x000000131a1a7221 */ /* 0x008fe20000000000 */
[----:B------:R-:W-:Y:S01]  /*0230*/  FADD R28, R28, R17 ;  /* 0x000000111c1c7221 */ /* 0x000fe20000000000 */
[----:B------:R-:W-:Y:S01]  /*0240*/  FADD R25, RZ, R8 ;  /* 0x00000008ff197221 */ /* 0x000fe20000000000 */
[----:B------:R-:W-:Y:S01]  /*0250*/  IADD3 R17, R20, 0x280, RZ ;  /* 0x0000028014117810 */ /* 0x000fe20007ffe0ff */
[----:B------:R-:W-:Y:S01]  /*0260*/  FADD R11, R11, R18 ;  /* 0x000000120b0b7221 */ /* 0x000fe20000000000 */
[----:B------:R-:W-:-:S04]  /*0270*/  IMAD.WIDE R8, R9, 0x4, R22 ;  /* 0x0000000409087825 */ /* 0x000fc800078e0216 */
[----:B----4-:R-:W-:Y:S01]  /*0280*/  FADD R26, R26, R15 ;  /* 0x0000000f1a1a7221 */ /* 0x010fe20000000000 */
[----:B------:R-:W-:Y:S01]  /*0290*/  FADD R25, R25, R16 ;  /* 0x0000001019197221 */ /* 0x000fe20000000000 */
[----:B------:R-:W-:Y:S01]  /*02a0*/  IADD3 R15, R20, 0x300, RZ ;  /* 0x00000300140f7810 */ /* 0x000fe20007ffe0ff */
[----:B------:R-:W-:-:S04]  /*02b0*/  IMAD.WIDE R16, R17, 0x4, R22 ;  /* 0x0000000411107825 */ /* 0x000fc800078e0216 */
[----:B------:R-:W-:Y:S01]  /*02c0*/  FADD R21, R11, R14 ;  /* 0x0000000e0b157221 */ /* 0x000fe20000000000 */
[----:B------:R-:W-:Y:S01]  /*02d0*/  FADD R28, R28, R13 ;  /* 0x0000000d1c1c7221 */ /* 0x000fe20000000000 */
[----:B------:R-:W2:Y:S01]  /*02e0*/  LDG.E.EF.128 R8, desc[UR6][R8.64] ;  /* 0x0000000608087981 */ /* 0x000ea2000c0e1d00 */
[----:B------:R-:W-:Y:S01]  /*02f0*/  FADD R25, R25, R12 ;  /* 0x0000000c19197221 */ /* 0x000fe20000000000 */
[----:B------:R-:W-:Y:S02]  /*0300*/  IMAD.WIDE R12, R15, 0x4, R22 ;  /* 0x000000040f0c7825 */ /* 0x000fe400078e0216 */
[----:B------:R-:W3:Y:S02]  /*0310*/  LDG.E.EF.128 R16, desc[UR6][R16.64] ;  /* 0x0000000610107981 */ /* 0x000ee4000c0e1d00 */
[----:B-----5:R-:W-:Y:S01]  /*0320*/  FADD R26, R26, R7 ;  /* 0x000000071a1a7221 */ /* 0x020fe20000000000 */
[----:B------:R-:W-:Y:S01]  /*0330*/  FADD R21, R21, R6 ;  /* 0x0000000615157221 */ /* 0x000fe20000000000 */
[----:B------:R-:W4:Y:S01]  /*0340*/  LDG.E.EF.128 R12, desc[UR6][R12.64] ;  /* 0x000000060c0c7981 */ /* 0x000f22000c0e1d00 */
[----:B------:R-:W-:Y:S01]  /*0350*/  IADD3 R7, R20, 0x380, RZ ;  /* 0x0000038014077810 */ /* 0x000fe20007ffe0ff */
[----:B------:R-:W-:Y:S01]  /*0360*/  FADD R28, R28, R5 ;  /* 0x000000051c1c7221 */ /* 0x000fe20000000000 */
[----:B------:R-:W-:-:S03]  /*0370*/  FADD R25, R25, R4 ;  /* 0x0000000419197221 */ /* 0x000fc60000000000 */
[----:B------:R-:W-:-:S06]  /*0380*/  IMAD.WIDE R6, R7, 0x4, R22 ;  /* 0x0000000407067825 */ /* 0x000fcc00078e0216 */
[----:B------:R-:W5:Y:S01]  /*0390*/  LDG.E.EF.128 R4, desc[UR6][R6.64] ;  /* 0x0000000606047981 */ /* 0x000f62000c0e1d00 */
[----:B--2---:R-:W-:Y:S01]  /*03a0*/  FADD R26, R26, R11 ;  /* 0x0000000b1a1a7221 */ /* 0x004fe20000000000 */
[----:B------:R-:W-:Y:S01]  /*03b0*/  FADD R28, R28, R9 ;  /* 0x000000091c1c7221 */ /* 0x000fe20000000000 */
[----:B------:R-:W-:Y:S01]  /*03c0*/  IADD3 R9, R20, 0x400, RZ ;  /* 0x0000040014097810 */ /* 0x000fe20007ffe0ff */
[----:B------:R-:W-:Y:S01]  /*03d0*/  FADD R25, R25, R8 ;  /* 0x0000000819197221 */ /* 0x000fe20000000000 */
[----:B---3--:R-:W-:Y:S01]  /*03e0*/  FADD R26, R26, R19 ;  /* 0x000000131a1a7221 */ /* 0x008fe20000000000 */
[----:B------:R-:W-:Y:S01]  /*03f0*/  FADD R28, R28, R17 ;  /* 0x000000111c1c7221 */ /* 0x000fe20000000000 */
[----:B------:R-:W-:Y:S01]  /*0400*/  IADD3 R17, R20, 0x480, RZ ;  /* 0x0000048014117810 */ /* 0x000fe20007ffe0ff */
        /* <DEDUP_REMOVED lines=9> */
[----:B------:R-:W-:-:S04]  /*04a0*/  IMAD.WIDE R12, R15, 0x4, R22 ;  /* 0x000000040f0c7825 */ /* 0x000fc800078e0216 */
[----:B------:R-:W-:Y:S02]  /*04b0*/  FADD R21, R21, R18 ;  /* 0x0000001215157221 */ /* 0x000fe40000000000 */
[----:B------:R-:W3:Y:S02]  /*04c0*/  LDG.E.EF.128 R16, desc[UR6][R16.64] ;  /* 0x0000000610107981 */ /* 0x000ee4000c0e1d00 */
[----:B------:R-:W-:Y:S02]  /*04d0*/  FADD R21, R21, R14 ;  /* 0x0000000e15157221 */ /* 0x000fe40000000000 */
[----:B------:R-:W4:Y:S01]  /*04e0*/  LDG.E.EF.128 R12, desc[UR6][R12.64] ;  /* 0x000000060c0c7981 */ /* 0x000f22000c0e1d00 */
[----:B-----5:R-:W-:Y:S01]  /*04f0*/  FADD R26, R26, R7 ;  /* 0x000000071a1a7221 */ /* 0x020fe20000000000 */
[----:B------:R-:W-:Y:S01]  /*0500*/  IADD3 R7, R20, 0x580, RZ ;  /* 0x0000058014077810 */ /* 0x000fe20007ffe0ff */
[----:B------:R-:W-:-:S04]  /*0510*/  FADD R21, R21, R6 ;  /* 0x0000000615157221 */ /* 0x000fc80000000000 */
[----:B------:R-:W-:-:S04]  /*0520*/  IMAD.WIDE R6, R7, 0x4, R22 ;  /* 0x0000000407067825 */ /* 0x000fc800078e0216 */
[----:B------:R-:W-:Y:S01]  /*0530*/  FADD R28, R28, R5 ;  /* 0x000000051c1c7221 */ /* 0x000fe20000000000 */
[----:B------:R-:W-:Y:S02]  /*0540*/  FADD R25, R25, R4 ;  /* 0x0000000419197221 */ /* 0x000fe40000000000 */
[----:B------:R-:W5:Y:S01]  /*0550*/  LDG.E.EF.128 R4, desc[UR6][R6.64] ;  /* 0x0000000606047981 */ /* 0x000f62000c0e1d00 */
[----:B--2---:R-:W-:Y:S01]  /*0560*/  FADD R26, R26, R11 ;  /* 0x0000000b1a1a7221 */ /* 0x004fe20000000000 */
[----:B------:R-:W-:Y:S01]  /*0570*/  FADD R28, R28, R9 ;  /* 0x000000091c1c7221 */ /* 0x000fe20000000000 */
[----:B------:R-:W-:Y:S01]  /*0580*/  FADD R21, R21, R10 ;  /* 0x0000000a15157221 */ /* 0x000fe20000000000 */
[----:B------:R-:W-:Y:S01]  /*0590*/  IADD3 R9, R20, 0x600, RZ ;  /* 0x0000060014097810 */ /* 0x000fe20007ffe0ff */
[----:B---3--:R-:W-:Y:S01]  /*05a0*/  FADD R26, R26, R19 ;  /* 0x000000131a1a7221 */ /* 0x008fe20000000000 */
[----:B------:R-:W-:Y:S01]  /*05b0*/  FADD R10, R28, R17 ;  /* 0x000000111c0a7221 */ /* 0x000fe20000000000 */
[----:B------:R-:W-:Y:S01]  /*05c0*/  FADD R25, R25, R8 ;  /* 0x0000000819197221 */ /* 0x000fe20000000000 */
[----:B------:R-:W-:Y:S01]  /*05d0*/  FADD R21, R21, R18 ;  /* 0x0000001215157221 */ /* 0x000fe20000000000 */
[----:B----4-:R-:W-:Y:S01]  /*05e0*/  FADD R28, R26, R15 ;  /* 0x0000000f1a1c7221 */ /* 0x010fe20000000000 */
[----:B------:R-:W-:Y:S01]  /*05f0*/  IADD3 R15, R20, 0x680, RZ ;  /* 0x00000680140f7810 */ /* 0x000fe20007ffe0ff */
[----:B------:R-:W-:-:S04]  /*0600*/  IMAD.WIDE R8, R9, 0x4, R22 ;  /* 0x0000000409087825 */ /* 0x000fc800078e0216 */
[----:B------:R-:W-:Y:S01]  /*0610*/  FADD R21, R21, R14 ;  /* 0x0000000e15157221 */ /* 0x000fe20000000000 */
[----:B------:R-:W-:Y:S01]  /*0620*/  IADD3 R17, R20, 0x700, RZ ;  /* 0x0000070014117810 */ /* 0x000fe20007ffe0ff */
[----:B------:R-:W-:Y:S01]  /*0630*/  FADD R25, R25, R16 ;  /* 0x0000001019197221 */ /* 0x000fe20000000000 */
[----:B------:R-:W-:-:S04]  /*0640*/  IMAD.WIDE R14, R15, 0x4, R22 ;  /* 0x000000040f0e7825 */ /* 0x000fc800078e0216 */
[----:B------:R-:W-:Y:S01]  /*0650*/  FADD R26, R10, R13 ;  /* 0x0000000d0a1a7221 */ /* 0x000fe20000000000 */
[----:B------:R-:W-:Y:S01]  /*0660*/  IADD3 R19, R20, 0x780, RZ ;  /* 0x0000078014137810 */ /* 0x000fe20007ffe0ff */
[----:B------:R-:W2:Y:S01]  /*0670*/  LDG.E.EF.128 R8, desc[UR6][R8.64] ;  /* 0x0000000608087981 */ /* 0x000ea2000c0e1d00 */
[----:B------:R-:W-:-:S04]  /*0680*/  IMAD.WIDE R16, R17, 0x4, R22 ;  /* 0x0000000411107825 */ /* 0x000fc800078e0216 */
[----:B------:R-:W-:Y:S02]  /*0690*/  FADD R25, R25, R12 ;  /* 0x0000000c19197221 */ /* 0x000fe40000000000 */
[----:B------:R-:W3:Y:S01]  /*06a0*/  LDG.E.EF.128 R12, desc[UR6][R14.64] ;  /* 0x000000060e0c7981 */ /* 0x000ee2000c0e1d00 */
[----:B------:R-:W-:-:S04]  /*06b0*/  IMAD.WIDE R22, R19, 0x4, R22 ;  /* 0x0000000413167825 */ /* 0x000fc800078e0216 */
[----:B-----5:R-:W-:Y:S01]  /*06c0*/  FADD R28, R28, R7 ;  /* 0x000000071c1c7221 */ /* 0x020fe20000000000 */
[----:B------:R-:W4:Y:S01]  /*06d0*/  LDG.E.EF.128 R16, desc[UR6][R16.64] ;  /* 0x0000000610107981 */ /* 0x000f22000c0e1d00 */
[----:B------:R-:W-:-:S03]  /*06e0*/  FADD R7, R21, R6 ;  /* 0x0000000615077221 */ /* 0x000fc60000000000 */
[----:B------:R-:W5:Y:S01]  /*06f0*/  LDG.E.EF.128 R20, desc[UR6][R22.64] ;  /* 0x0000000616147981 */ /* 0x000f62000c0e1d00 */
[----:B------:R-:W-:Y:S01]  /*0700*/  FADD R26, R26, R5 ;  /* 0x000000051a1a7221 */ /* 0x000fe20000000000 */
[----:B------:R-:W-:Y:S01]  /*0710*/  FADD R25, R25, R4 ;  /* 0x0000000419197221 */ /* 0x000fe20000000000 */
[----:B--2---:R-:W-:Y:S01]  /*0720*/  FADD R28, R28, R11 ;  /* 0x0000000b1c1c7221 */ /* 0x004fe20000000000 */
[----:B------:R-:W-:Y:S01]  /*0730*/  FADD R7, R7, R10 ;  /* 0x0000000a07077221 */ /* 0x000fe20000000000 */
[----:B------:R-:W-:Y:S01]  /*0740*/  FADD R26, R26, R9 ;  /* 0x000000091a1a7221 */ /* 0x000fe20000000000 */
[----:B------:R-:W-:Y:S01]  /*0750*/  FADD R25, R25, R8 ;  /* 0x0000000819197221 */ /* 0x000fe20000000000 */
[----:B---3--:R-:W-:Y:S01]  /*0760*/  FADD R28, R28, R15 ;  /* 0x0000000f1c1c7221 */ /* 0x008fe20000000000 */
[----:B------:R-:W-:Y:S01]  /*0770*/  FADD R7, R7, R14 ;  /* 0x0000000e07077221 */ /* 0x000fe20000000000 */
[----:B------:R-:W-:Y:S01]  /*0780*/  FADD R26, R26, R13 ;  /* 0x0000000d1a1a7221 */ /* 0x000fe20000000000 */
[----:B------:R-:W-:Y:S01]  /*0790*/  FADD R25, R25, R12 ;  /* 0x0000000c19197221 */ /* 0x000fe20000000000 */
[----:B----4-:R-:W-:Y:S01]  /*07a0*/  FADD R28, R28, R19 ;  /* 0x000000131c1c7221 */ /* 0x010fe20000000000 */
[----:B------:R-:W-:Y:S01]  /*07b0*/  FADD R7, R7, R18 ;  /* 0x0000001207077221 */ /* 0x000fe20000000000 */
[----:B------:R-:W-:Y:S01]  /*07c0*/  FADD R26, R26, R17 ;  /* 0x000000111a1a7221 */ /* 0x000fe20000000000 */
[----:B------:R-:W-:Y:S01]  /*07d0*/  FADD R25, R25, R16 ;  /* 0x0000001019197221 */ /* 0x000fe20000000000 */
[----:B-----5:R-:W-:Y:S01]  /*07e0*/  FADD R23, R23, R28 ;  /* 0x0000001c17177221 */ /* 0x020fe20000000000 */
[----:B------:R-:W-:Y:S01]  /*07f0*/  FADD R22, R22, R7 ;  /* 0x0000000716167221 */ /* 0x000fe20000000000 */
[----:B------:R-:W-:Y:S01]  /*0800*/  FADD R21, R21, R26 ;  /* 0x0000001a15157221 */ /* 0x000fe20000000000 */
[----:B------:R-:W-:Y:S01]  /*0810*/  FADD R20, R20, R25 ;  /* 0x0000001914147221 */ /* 0x000fe20000000000 */
[----:B------:R-:W-:Y:S06]  /*0820*/  BRA `(.L_x_2) ;  /* 0x0000000000087947 */ /* 0x000fec0003800000 */
.L_x_1:
[----:B------:R-:W-:Y:S02]  /*0830*/  CS2R R20, SRZ ;  /* 0x0000000000147805 */ /* 0x000fe4000001ff00 */
[----:B------:R-:W-:-:S07]  /*0840*/  CS2R R22, SRZ ;  /* 0x0000000000167805 */ /* 0x000fce000001ff00 */
.L_x_2:
[----:B------:R-:W-:Y:S05]  /*0850*/  BSYNC B0 ;  /* 0x0000000000007941 */ /* 0x000fea0003800000 */
.L_x_0:
[----:B------:R-:W1:Y:S01]  /*0860*/  S2UR UR5, SR_CgaCtaId ;  /* 0x00000000000579c3 */ /* 0x000e620000008800 */
[----:B------:R-:W2:Y:S01]  /*0870*/  SHFL.BFLY PT, R5, R20, 0x10, 0x1f ;  /* 0x0e001f0014057f89 */ /* 0x000ea200000e0000 */
[----:B------:R-:W-:Y:S01]  /*0880*/  SHF.R.U32.HI R9, RZ, 0x5, R0 ;  /* 0x00000005ff097819 */ /* 0x000fe20000011600 */
[----:B------:R-:W-:Y:S01]  /*0890*/  UMOV UR4, 0x400 ;  /* 0x0000040000047882 */ /* 0x000fe20000000000 */
[----:B------:R-:W-:Y:S01]  /*08a0*/  LOP3.LUT P0, RZ, R0, 0x10, RZ, 0xc0, !PT ;  /* 0x0000001000ff7812 */ /* 0x000fe2000780c0ff */
[----:B------:R-:W3:Y:S01]  /*08b0*/  SHFL.BFLY PT, R6, R21, 0x10, 0x1f ;  /* 0x0e001f0015067f89 */ /* 0x000ee200000e0000 */
[----:B------:R-:W-:Y:S02]  /*08c0*/  SHF.L.U32 R4, R2, 0x2, RZ ;  /* 0x0000000202047819 */ /* 0x000fe400000006ff */
[----:B------:R-:W-:Y:S01]  /*08d0*/  SGXT.U32 R9, R9, 0x2 ;  /* 0x000000020909781a */ /* 0x000fe20000000000 */
[----:B------:R-:W4:Y:S01]  /*08e0*/  SHFL.BFLY PT, R7, R22, 0x10, 0x1f ;  /* 0x0e001f0016077f89 */ /* 0x000f2200000e0000 */
[----:B------:R-:W-:-:S02]  /*08f0*/  ISETP.GE.AND P1, PT, R0, 0x100, PT ;  /* 0x000001000000780c */ /* 0x000fc40003f26270 */
[----:B------:R-:W-:Y:S01]  /*0900*/  LOP3.LUT R9, R4, R9, RZ, 0xfc, !PT ;  /* 0x0000000904097212 */ /* 0x000fe200078efcff */
[----:B------:R-:W5:Y:S01]  /*0910*/  SHFL.BFLY PT, R8, R23, 0x10, 0x1f ;  /* 0x0e001f0017087f89 */ /* 0x000f6200000e0000 */
[----:B-1----:R-:W-:Y:S01]  /*0920*/  UPRMT UR4, UR5, 0x654, UR4 ;  /* 0x0000065405047896 */ /* 0x002fe20008000004 */
[----:B--2---:R-:W-:Y:S01]  /*0930*/  FADD R20, R5, R20 ;  /* 0x0000001405147221 */ /* 0x004fe20000000000 */
[----:B---3--:R-:W-:-:S04]  /*0940*/  FADD R12, R6, R21 ;  /* 0x00000015060c7221 */ /* 0x008fc80000000000 */
[----:B------:R-:W-:Y:S02]  /*0950*/  LEA R9, R9, UR4, 0x2 ;  /* 0x0000000409097c11 */ /* 0x000fe4000f8e10ff */
[----:B------:R-:W-:Y:S01]  /*0960*/  LEA R2, R2, UR4, 0x4 ;  /* 0x0000000402027c11 */ /* 0x000fe2000f8e20ff */
[----:B----4-:R-:W-:Y:S02]  /*0970*/  FADD R22, R7, R22 ;  /* 0x0000001607167221 */ /* 0x010fe40000000000 */
[----:B------:R-:W-:Y:S01]  /*0980*/  @!P0 STS [R9], R20 ;  /* 0x0000001409008388 */ /* 0x000fe20000000800 */
[----:B-----5:R-:W-:-:S03]  /*0990*/  FADD R14, R8, R23 ;  /* 0x00000017080e7221 */ /* 0x020fc60000000000 */
[----:B------:R-:W-:Y:S04]  /*09a0*/  @!P0 STS [R9+0x10], R12 ;  /* 0x0000100c09008388 */ /* 0x000fe80000000800 */
[----:B------:R-:W-:Y:S04]  /*09b0*/  @!P0 STS [R9+0x20], R22 ;  /* 0x0000201609008388 */ /* 0x000fe80000000800 */
[----:B------:R-:W-:Y:S01]  /*09c0*/  @!P0 STS [R9+0x30], R14 ;  /* 0x0000300e09008388 */ /* 0x000fe20000000800 */
[----:B------:R-:W-:Y:S01]  /*09d0*/  BAR.SYNC.DEFER_BLOCKING 0x0 ;  /* 0x0000000000007b1d */ /* 0x000fe20000010000 */
[----:B------:R-:W-:-:S04]  /*09e0*/  LOP3.LUT P0, RZ, R0, 0x3, RZ, 0xc0, !PT ;  /* 0x0000000300ff7812 */ /* 0x000fc8000780c0ff */
[----:B------:R-:W-:Y:S01]  /*09f0*/  ISETP.LT.AND P0, PT, R0, 0x100, !P0 ;  /* 0x000001000000780c */ /* 0x000fe20004701270 */
[----:B------:R-:W1:Y:S04]  /*0a00*/  @!P1 LDS R10, [R3+UR4] ;  /* 0x00000004030a9984 */ /* 0x000e680008000800 */
[----:B------:R-:W2:Y:S04]  /*0a10*/  @!P1 LDS R11, [R3+UR4+0x200] ;  /* 0x00020004030b9984 */ /* 0x000ea80008000800 */
[----:B-1----:R-:W1:Y:S04]  /*0a20*/  SHFL.BFLY PT, R5, R10, 0x2, 0x1f ;  /* 0x0c401f000a057f89 */ /* 0x002e6800000e0000 */
[----:B--2---:R-:W2:Y:S01]  /*0a30*/  SHFL.BFLY PT, R6, R11, 0x2, 0x1f ;  /* 0x0c401f000b067f89 */ /* 0x004ea200000e0000 */
[----:B-1----:R-:W-:Y:S01]  /*0a40*/  FADD R5, R10, R5 ;  /* 0x000000050a057221 */ /* 0x002fe20000000000 */
[----:B--2---:R-:W-:-:S04]  /*0a50*/  FADD R7, R11, R6 ;  /* 0x000000060b077221 */ /* 0x004fc80000000000 */
[----:B------:R-:W1:Y:S04]  /*0a60*/  SHFL.BFLY PT, R6, R5, 0x1, 0x1f ;  /* 0x0c201f0005067f89 */ /* 0x000e6800000e0000 */
[----:B------:R-:W2:Y:S01]  /*0a70*/  SHFL.BFLY PT, R8, R7, 0x1, 0x1f ;  /* 0x0c201f0007087f89 */ /* 0x000ea200000e0000 */
[----:B-1----:R-:W-:Y:S01]  /*0a80*/  FADD R6, R5, R6 ;  /* 0x0000000605067221 */ /* 0x002fe20000000000 */
[----:B------:R-:W-:Y:S01]  /*0a90*/  LOP3.LUT R5, R24, 0x3f, R0, 0xf8, !PT ;  /* 0x0000003f18057812 */ /* 0x000fe200078ef800 */
[----:B--2---:R-:W-:-:S03]  /*0aa0*/  FADD R12, R7, R8 ;  /* 0x00000008070c7221 */ /* 0x004fc60000000000 */
[----:B------:R-:W-:Y:S04]  /*0ab0*/  @P0 STS [R3+UR4], R6 ;  /* 0x0000000603000988 */ /* 0x000fe80008000804 */
[----:B------:R-:W-:Y:S01]  /*0ac0*/  @P0 STS [R3+UR4+0x200], R12 ;  /* 0x0002000c03000988 */ /* 0x000fe20008000804 */
[----:B------:R-:W-:Y:S01]  /*0ad0*/  BAR.SYNC.DEFER_BLOCKING 0x0 ;  /* 0x0000000000007b1d */ /* 0x000fe20000010000 */
[C---:B------:R-:W-:Y:S02]  /*0ae0*/  LOP3.LUT P0, RZ, R0.reuse, 0x40, RZ, 0xc0, !PT ;  /* 0x0000004000ff7812 */ /* 0x040fe4000780c0ff */
[----:B------:R-:W-:Y:S02]  /*0af0*/  LOP3.LUT R0, R0, 0x3f, RZ, 0xc0, !PT ;  /* 0x0000003f00007812 */ /* 0x000fe400078ec0ff */
[----:B------:R-:W-:-:S02]  /*0b00*/  ISETP.LT.AND P0, PT, R5, 0x80, !P0 ;  /* 0x000000800500780c */ /* 0x000fc40004701270 */
[----:B------:R-:W-:Y:S01]  /*0b10*/  LEA R0, R0, UR4, 0x2 ;  /* 0x0000000400007c11 */ /* 0x000fe2000f8e10ff */
[----:B------:R-:W-:Y:S04]  /*0b20*/  LDS R8, [R2] ;  /* 0x0000000002087984 */ /* 0x000fe80000000800 */
[----:B------:R-:W-:Y:S04]  /*0b30*/  LDS R9, [R2+0x10] ;  /* 0x0000100002097984 */ /* 0x000fe80000000800 */
[----:B------:R-:W-:Y:S04]  /*0b40*/  LDS R10, [R2+0x20] ;  /* 0x00002000020a7984 */ /* 0x000fe80000000800 */
[----:B------:R-:W1:Y:S01]  /*0b50*/  LDS R11, [R2+0x30] ;  /* 0x00003000020b7984 */ /* 0x000e620000000800 */
[----:B------:R-:W-:Y:S06]  /*0b60*/  BAR.SYNC.DEFER_BLOCKING 0x0 ;  /* 0x0000000000007b1d */ /* 0x000fec0000010000 */
[----:B-1----:R1:W-:Y:S02]  /*0b70*/  STS.128 [R4+UR4], R8 ;  /* 0x0000000804007988 */ /* 0x0023e40008000c04 */
[----:B------:R-:W-:Y:S06]  /*0b80*/  BAR.SYNC.DEFER_BLOCKING 0x0 ;  /* 0x0000000000007b1d */ /* 0x000fec0000010000 */
[----:B-1----:R-:W-:Y:S05]  /*0b90*/  @!P0 EXIT ;  /* 0x000000000000894d */ /* 0x002fea0003800000 */
[----:B------:R-:W0:Y:S01]  /*0ba0*/  LDS R7, [R0] ;  /* 0x0000000000077984 */ /* 0x000e220000000800 */
[----:B------:R-:W1:Y:S02]  /*0bb0*/  LDC.64 R2, c[0x0][0x218] ;  /* 0x00008600ff027b82 */ /* 0x000e640000000a00 */
[----:B-1----:R-:W-:-:S05]  /*0bc0*/  IMAD.WIDE R2, R5, 0x4, R2 ;  /* 0x0000000405027825 */ /* 0x002fca00078e0202 */
[----:B0-----:R-:W-:Y:S01]  /*0bd0*/  STG.E desc[UR6][R2.64], R7 ;  /* 0x0000000702007986 */ /* 0x001fe2000c101906 */
[----:B------:R-:W-:Y:S05]  /*0be0*/  EXIT ;  /* 0x000000000000794d */ /* 0x000fea0003800000 */
.L_x_3:
[----:B------:R-:W-:-:S00]  /*0bf0*/  BRA `(.L_x_3) ;  /* 0xfffffffc00fc7947 */ /* 0x000fc0000383ffff */
[----:B------:R-:W-:-:S00]  /*0c00*/  NOP ;  /* 0x0000000000007918 */ /* 0x000fc00000000000 */
[----:B------:R-:W-:-:S00]  /*0c10*/  NOP ;  /* 0x0000000000007918 */ /* 0x000fc00000000000 */
[----:B------:R-:W-:-:S00]  /*0c20*/  NOP ;  /* 0x0000000000007918 */ /* 0x000fc00000000000 */
[----:B------:R-:W-:-:S00]  /*0c30*/  NOP ;  /* 0x0000000000007918 */ /* 0x000fc00000000000 */
[----:B------:R-:W-:-:S00]  /*0c40*/  NOP ;  /* 0x0000000000007918 */ /* 0x000fc00000000000 */
[----:B------:R-:W-:-:S00]  /*0c50*/  NOP ;  /* 0x0000000000007918 */ /* 0x000fc00000000000 */
[----:B------:R-:W-:-:S00]  /*0c60*/  NOP ;  /* 0x0000000000007918 */ /* 0x000fc00000000000 */
[----:B------:R-:W-:-:S00]  /*0c70*/  NOP ;  /* 0x0000000000007918 */ /* 0x000fc00000000000 */
.L_x_4:


//--------------------- .nv.shared.triton_red_fused_mean_5 --------------------------
	.section	.nv.shared.triton_red_fused_mean_5,"aw",@nobits
	.sectionflags	@""
	.align	16
	.zero		1024


//--------------------- .nv.constant0.triton_red_fused_mean_5 --------------------------
	.section	.nv.constant0.triton_red_fused_mean_5,"a",@progbits
	.sectionflags	@""
	.align	4
.nv.constant0.triton_red_fused_mean_5:
	.zero		552
